//
// Generated by NVIDIA NVVM Compiler
//
// Compiler Build ID: CL-36424714
// Cuda compilation tools, release 13.0, V13.0.88
// Based on NVVM 20.0.0
//

.version 9.0
.target sm_100
.address_size 64

	// .globl	lambda_10603

.visible .entry lambda_10603(
	.param .u64 .ptr .align 1 lambda_10603_param_0,
	.param .u64 .ptr .align 1 lambda_10603_param_1
)
.maxntid 128
{
	.reg .b32 	%r<11>;
	.reg .b32 	%f<2>;
	.reg .b64 	%rd<8>;

	ld.param.u64 	%rd1, [lambda_10603_param_0];
	ld.param.u64 	%rd2, [lambda_10603_param_1];
	cvta.to.global.u64 	%rd3, %rd2;
	cvta.to.global.u64 	%rd4, %rd1;
	mov.u32 	%r1, %tid.x;
	mov.u32 	%r2, %ntid.x;
	mov.u32 	%r3, %ctaid.x;
	mov.u32 	%r4, %tid.y;
	mov.u32 	%r5, %ntid.y;
	mov.u32 	%r6, %ctaid.y;
	mad.lo.s32 	%r7, %r5, %r6, %r4;
	mad.lo.s32 	%r8, %r2, %r3, %r1;
	shl.b32 	%r9, %r7, 11;
	add.s32 	%r10, %r9, %r8;
	mul.wide.u32 	%rd5, %r10, 4;
	add.s64 	%rd6, %rd3, %rd5;
	add.s64 	%rd7, %rd4, %rd5;
	ld.global.f32 	%f1, [%rd7];
	st.global.f32 	[%rd6], %f1;
	ret;

}


// ===== COMPILED SASS (sm_100) =====

	.target	sm_100

	.elftype	@"ET_EXEC"


//--------------------- .note.nv.tkinfo           --------------------------
	.section	.note.nv.tkinfo,"",@"SHT_NOTE"
	.sectionflags	@"SHF_NOTE_NV_TKINFO"
	.tkinfo
        /*0018*/ 	.word	0x00000002
        /*0030*/ 	.string	""
        /*0030*/ 	.string	"ptxas"
        /*0030*/ 	.string	"Cuda compilation tools, release 13.0, V13.0.88"
        /*0030*/ 	.string	"Build cuda_13.0.r13.0/compiler.36424714_0"
        /*0030*/ 	.string	"-arch sm_100 -m 64 "



//--------------------- .note.nv.cuinfo           --------------------------
	.section	.note.nv.cuinfo,"",@"SHT_NOTE"
	.sectionflags	@"SHF_NOTE_NV_CUINFO"
        /*0018*/ 	.short	0x0002
        /*001a*/ 	.short	0x0064
        /*001c*/ 	.short	0x0082
	.zero		2


//--------------------- .nv.info                  --------------------------
	.section	.nv.info,"",@"SHT_CUDA_INFO"
	.align	4


	//----- nvinfo : EIATTR_REGCOUNT
	.align		4
        /*0000*/ 	.byte	0x04, 0x2f
        /*0002*/ 	.short	(.L_1 - .L_0)
	.align		4
.L_0:
        /*0004*/ 	.word	index@(lambda_10603)
        /*0008*/ 	.word	0x0000000a


	//----- nvinfo : EIATTR_FRAME_SIZE
	.align		4
.L_1:
        /*000c*/ 	.byte	0x04, 0x11
        /*000e*/ 	.short	(.L_3 - .L_2)
	.align		4
.L_2:
        /*0010*/ 	.word	index@(lambda_10603)
        /*0014*/ 	.word	0x00000000


	//----- nvinfo : EIATTR_MIN_STACK_SIZE
	.align		4
.L_3:
        /*0018*/ 	.byte	0x04, 0x12
        /*001a*/ 	.short	(.L_5 - .L_4)
	.align		4
.L_4:
        /*001c*/ 	.word	index@(lambda_10603)
        /*0020*/ 	.word	0x00000000
.L_5:


//--------------------- .nv.compat                --------------------------
	.section	.nv.compat,"",@"SHT_CUDA_COMPAT_INFO"
	.align	4
        /*0000*/ 	.byte	0x02, 0x09, 0x00, 0x00, 0x02, 0x02, 0x01, 0x00, 0x02, 0x05, 0x05, 0x00, 0x03, 0x07, 0x01, 0x01
        /*0010*/ 	.byte	0x02, 0x03, 0x00, 0x00, 0x02, 0x06, 0x01, 0x00, 0x04, 0x0b, 0x08, 0x00, 0x09, 0x00, 0x00, 0x00
        /*0020*/ 	.byte	0x00, 0x00, 0x00, 0x00


//--------------------- .nv.info.lambda_10603     --------------------------
	.section	.nv.info.lambda_10603,"",@"SHT_CUDA_INFO"
	.sectionflags	@""
	.align	4


	//----- nvinfo : EIATTR_CUDA_API_VERSION
	.align		4
        /*0000*/ 	.byte	0x04, 0x37
        /*0002*/ 	.short	(.L_7 - .L_6)
.L_6:
        /*0004*/ 	.word	0x00000082


	//----- nvinfo : EIATTR_KPARAM_INFO
	.align		4
.L_7:
        /*0008*/ 	.byte	0x04, 0x17
        /*000a*/ 	.short	(.L_9 - .L_8)
.L_8:
        /*000c*/ 	.word	0x00000000
        /*0010*/ 	.short	0x0001
        /*0012*/ 	.short	0x0008
        /*0014*/ 	.byte	0x00, 0xf5, 0x21, 0x00


	//----- nvinfo : EIATTR_KPARAM_INFO
	.align		4
.L_9:
        /*0018*/ 	.byte	0x04, 0x17
        /*001a*/ 	.short	(.L_11 - .L_10)
.L_10:
        /*001c*/ 	.word	0x00000000
        /*0020*/ 	.short	0x0000
        /*0022*/ 	.short	0x0000
        /*0024*/ 	.byte	0x00, 0xf5, 0x21, 0x00


	//----- nvinfo : EIATTR_SPARSE_MMA_MASK
	.align		4
.L_11:
        /*0028*/ 	.byte	0x03, 0x50
        /*002a*/ 	.short	0x0000


	//----- nvinfo : EIATTR_MAXREG_COUNT
	.align		4
        /*002c*/ 	.byte	0x03, 0x1b
        /*002e*/ 	.short	0x00ff


	//----- nvinfo : EIATTR_MERCURY_ISA_VERSION
	.align		4
        /*0030*/ 	.byte	0x03, 0x5f
        /*0032*/ 	.short	0x0101


	//----- nvinfo : EIATTR_VRC_CTA_INIT_COUNT
	.align		4
        /*0034*/ 	.byte	0x02, 0x4a
	.zero		1
	.zero		1


	//----- nvinfo : EIATTR_EXIT_INSTR_OFFSETS
	.align		4
        /*0038*/ 	.byte	0x04, 0x1c
        /*003a*/ 	.short	(.L_13 - .L_12)


	//   ....[0]....
.L_12:
        /*003c*/ 	.word	0x00000110


	//----- nvinfo : EIATTR_MAX_THREADS
	.align		4
.L_13:
        /*0040*/ 	.byte	0x04, 0x05
        /*0042*/ 	.short	(.L_15 - .L_14)
.L_14:
        /*0044*/ 	.word	0x00000080
        /*0048*/ 	.word	0x00000001
        /*004c*/ 	.word	0x00000001


	//----- nvinfo : EIATTR_CBANK_PARAM_SIZE
	.align		4
.L_15:
        /*0050*/ 	.byte	0x03, 0x19
        /*0052*/ 	.short	0x0010


	//----- nvinfo : EIATTR_PARAM_CBANK
	.align		4
        /*0054*/ 	.byte	0x04, 0x0a
        /*0056*/ 	.short	(.L_17 - .L_16)
	.align		4
.L_16:
        /*0058*/ 	.word	index@(.nv.constant0.lambda_10603)
        /*005c*/ 	.short	0x0380
        /*005e*/ 	.short	0x0010


	//----- nvinfo : EIATTR_SW_WAR
	.align		4
.L_17:
        /*0060*/ 	.byte	0x04, 0x36
        /*0062*/ 	.short	(.L_19 - .L_18)
.L_18:
        /*0064*/ 	.word	0x00000008
.L_19:


//--------------------- .nv.callgraph             --------------------------
	.section	.nv.callgraph,"",@"SHT_CUDA_CALLGRAPH"
	.align	4
	.sectionentsize	8
	.align		4
        /*0000*/ 	.word	0x00000000
	.align		4
        /*0004*/ 	.word	0xffffffff
	.align		4
        /*0008*/ 	.word	0x00000000
	.align		4
        /*000c*/ 	.word	0xfffffffe
	.align		4
        /*0010*/ 	.word	0x00000000
	.align		4
        /*0014*/ 	.word	0xfffffffd
	.align		4
        /*0018*/ 	.word	0x00000000
	.align		4
        /*001c*/ 	.word	0xfffffffc


//--------------------- .text.lambda_10603        --------------------------
	.section	.text.lambda_10603,"ax",@progbits
	.align	128
        .global         lambda_10603
        .type           lambda_10603,@function
        .size           lambda_10603,(.L_x_1 - lambda_10603)
        .other          lambda_10603,@"STO_CUDA_ENTRY STV_DEFAULT"
lambda_10603:
.text.lambda_10603:
[----:B------:R-:W-:Y:S01]  /*0000*/  LDC R1, c[0x0][0x37c] ;  /* 0x0000df00ff017b82 */ /* 0x000fe20000000800 */
[----:B------:R-:W0:Y:S01]  /*0010*/  S2R R3, SR_TID.X ;  /* 0x0000000000037919 */ /* 0x000e220000002100 */
[----:B------:R-:W0:Y:S06]  /*0020*/  LDCU UR6, c[0x0][0x360] ;  /* 0x00006c00ff0677ac */ /* 0x000e2c0008000800 */
[----:B------:R-:W1:Y:S01]  /*0030*/  LDC.64 R4, c[0x0][0x380] ;  /* 0x0000e000ff047b82 */ /* 0x000e620000000a00 */
[----:B------:R-:W0:Y:S01]  /*0040*/  S2R R0, SR_CTAID.X ;  /* 0x0000000000007919 */ /* 0x000e220000002500 */
[----:B------:R-:W2:Y:S01]  /*0050*/  LDCU UR7, c[0x0][0x364] ;  /* 0x00006c80ff0777ac */ /* 0x000ea20008000800 */
[----:B------:R-:W2:Y:S01]  /*0060*/  S2R R2, SR_TID.Y ;  /* 0x0000000000027919 */ /* 0x000ea20000002200 */
[----:B------:R-:W3:Y:S01]  /*0070*/  LDCU.64 UR4, c[0x0][0x358] ;  /* 0x00006b00ff0477ac */ /* 0x000ee20008000a00 */
[----:B------:R-:W2:Y:S01]  /*0080*/  S2R R7, SR_CTAID.Y ;  /* 0x0000000000077919 */ /* 0x000ea20000002600 */
[----:B0-----:R-:W-:-:S02]  /*0090*/  IMAD R3, R0, UR6, R3 ;  /* 0x0000000600037c24 */ /* 0x001fc4000f8e0203 */
[----:B--2---:R-:W-:-:S05]  /*00a0*/  IMAD R0, R7, UR7, R2 ;  /* 0x0000000707007c24 */ /* 0x004fca000f8e0202 */
[----:B------:R-:W-:Y:S02]  /*00b0*/  LEA R7, R0, R3, 0xb ;  /* 0x0000000300077211 */ /* 0x000fe400078e58ff */
[----:B------:R-:W0:Y:S03]  /*00c0*/  LDC.64 R2, c[0x0][0x388] ;  /* 0x0000e200ff027b82 */ /* 0x000e260000000a00 */
[----:B-1----:R-:W-:-:S06]  /*00d0*/  IMAD.WIDE.U32 R4, R7, 0x4, R4 ;  /* 0x0000000407047825 */ /* 0x002fcc00078e0004 */
[----:B---3--:R-:W2:Y:S01]  /*00e0*/  LDG.E R5, desc[UR4][R4.64] ;  /* 0x0000000404057981 */ /* 0x008ea2000c1e1900 */
[----:B0-----:R-:W-:-:S05]  /*00f0*/  IMAD.WIDE.U32 R2, R7, 0x4, R2 ;  /* 0x0000000407027825 */ /* 0x001fca00078e0002 */
[----:B--2---:R-:W-:Y:S01]  /*0100*/  STG.E desc[UR4][R2.64], R5 ;  /* 0x0000000502007986 */ /* 0x004fe2000c101904 */
[----:B------:R-:W-:Y:S05]  /*0110*/  EXIT ;  /* 0x000000000000794d */ /* 0x000fea0003800000 */
.L_x_0:
[----:B------:R-:W-:-:S00]  /*0120*/  BRA `(.L_x_0) ;  /* 0xfffffffc00fc7947 */ /* 0x000fc0000383ffff */
[----:B------:R-:W-:-:S00]  /*0130*/  NOP ;  /* 0x0000000000007918 */ /* 0x000fc00000000000 */
        /* <DEDUP_REMOVED lines=12> */
.L_x_1:


//--------------------- .nv.shared.reserved.0     --------------------------
	.section	.nv.shared.reserved.0,"aw",@nobits
	.weak		__nv_reservedSMEM_offset_0_alias
	.size		__nv_reservedSMEM_offset_0_alias, 0, 64
	.other		__nv_reservedSMEM_offset_0_alias,@"STO_CUDA_RESERVED_SHARED STV_DEFAULT"
__nv_reservedSMEM_offset_0_alias:
	.zero		0
	.zero		64


//--------------------- .nv.constant0.lambda_10603 --------------------------
	.section	.nv.constant0.lambda_10603,"a",@progbits
	.sectionflags	@""
	.align	4
.nv.constant0.lambda_10603:
	.zero		912


//--------------------- SYMBOLS --------------------------

	.type		.nv.reservedSmem.offset0,@object
	.size		.nv.reservedSmem.offset0,0x4
